//
// Generated by NVIDIA NVVM Compiler
//
// Compiler Build ID: CL-36424714
// Cuda compilation tools, release 13.0, V13.0.88
// Based on NVVM 20.0.0
//

.version 9.0
.target sm_100
.address_size 64

	// .globl	_Z15multiply_by_twoPii

.visible .entry _Z15multiply_by_twoPii(
	.param .u64 .ptr .align 1 _Z15multiply_by_twoPii_param_0,
	.param .u32 _Z15multiply_by_twoPii_param_1
)
{
	.reg .pred 	%p<2>;
	.reg .b32 	%r<8>;
	.reg .b64 	%rd<5>;

	ld.param.u64 	%rd1, [_Z15multiply_by_twoPii_param_0];
	ld.param.u32 	%r2, [_Z15multiply_by_twoPii_param_1];
	mov.u32 	%r3, %ctaid.x;
	mov.u32 	%r4, %ntid.x;
	mov.u32 	%r5, %tid.x;
	mad.lo.s32 	%r1, %r3, %r4, %r5;
	setp.ge.s32 	%p1, %r1, %r2;
	@%p1 bra 	$L__BB0_2;
	cvta.to.global.u64 	%rd2, %rd1;
	mul.wide.s32 	%rd3, %r1, 4;
	add.s64 	%rd4, %rd2, %rd3;
	ld.global.u32 	%r6, [%rd4];
	shl.b32 	%r7, %r6, 1;
	st.global.u32 	[%rd4], %r7;
$L__BB0_2:
	ret;

}


// ===== COMPILED SASS (sm_100) =====

	.target	sm_100

	.elftype	@"ET_EXEC"


//--------------------- .note.nv.tkinfo           --------------------------
	.section	.note.nv.tkinfo,"",@"SHT_NOTE"
	.sectionflags	@"SHF_NOTE_NV_TKINFO"
	.tkinfo
        /*0018*/ 	.word	0x00000002
        /*0030*/ 	.string	""
        /*0030*/ 	.string	"ptxas"
        /*0030*/ 	.string	"Cuda compilation tools, release 13.0, V13.0.88"
        /*0030*/ 	.string	"Build cuda_13.0.r13.0/compiler.36424714_0"
        /*0030*/ 	.string	"-arch sm_100 -m 64 "



//--------------------- .note.nv.cuinfo           --------------------------
	.section	.note.nv.cuinfo,"",@"SHT_NOTE"
	.sectionflags	@"SHF_NOTE_NV_CUINFO"
        /*0018*/ 	.short	0x0002
        /*001a*/ 	.short	0x0064
        /*001c*/ 	.short	0x0082
	.zero		2


//--------------------- .nv.info                  --------------------------
	.section	.nv.info,"",@"SHT_CUDA_INFO"
	.align	4


	//----- nvinfo : EIATTR_REGCOUNT
	.align		4
        /*0000*/ 	.byte	0x04, 0x2f
        /*0002*/ 	.short	(.L_1 - .L_0)
	.align		4
.L_0:
        /*0004*/ 	.word	index@(_Z15multiply_by_twoPii)
        /*0008*/ 	.word	0x00000008


	//----- nvinfo : EIATTR_FRAME_SIZE
	.align		4
.L_1:
        /*000c*/ 	.byte	0x04, 0x11
        /*000e*/ 	.short	(.L_3 - .L_2)
	.align		4
.L_2:
        /*0010*/ 	.word	index@(_Z15multiply_by_twoPii)
        /*0014*/ 	.word	0x00000000


	//----- nvinfo : EIATTR_MIN_STACK_SIZE
	.align		4
.L_3:
        /*0018*/ 	.byte	0x04, 0x12
        /*001a*/ 	.short	(.L_5 - .L_4)
	.align		4
.L_4:
        /*001c*/ 	.word	index@(_Z15multiply_by_twoPii)
        /*0020*/ 	.word	0x00000000
.L_5:


//--------------------- .nv.compat                --------------------------
	.section	.nv.compat,"",@"SHT_CUDA_COMPAT_INFO"
	.align	4
        /*0000*/ 	.byte	0x02, 0x09, 0x00, 0x00, 0x02, 0x02, 0x01, 0x00, 0x02, 0x05, 0x05, 0x00, 0x03, 0x07, 0x01, 0x01
        /*0010*/ 	.byte	0x02, 0x03, 0x00, 0x00, 0x02, 0x06, 0x01, 0x00, 0x04, 0x0b, 0x08, 0x00, 0x09, 0x00, 0x00, 0x00
        /*0020*/ 	.byte	0x00, 0x00, 0x00, 0x00


//--------------------- .nv.info._Z15multiply_by_twoPii --------------------------
	.section	.nv.info._Z15multiply_by_twoPii,"",@"SHT_CUDA_INFO"
	.sectionflags	@""
	.align	4


	//----- nvinfo : EIATTR_CUDA_API_VERSION
	.align		4
        /*0000*/ 	.byte	0x04, 0x37
        /*0002*/ 	.short	(.L_7 - .L_6)
.L_6:
        /*0004*/ 	.word	0x00000082


	//----- nvinfo : EIATTR_KPARAM_INFO
	.align		4
.L_7:
        /*0008*/ 	.byte	0x04, 0x17
        /*000a*/ 	.short	(.L_9 - .L_8)
.L_8:
        /*000c*/ 	.word	0x00000000
        /*0010*/ 	.short	0x0001
        /*0012*/ 	.short	0x0008
        /*0014*/ 	.byte	0x00, 0xf0, 0x11, 0x00


	//----- nvinfo : EIATTR_KPARAM_INFO
	.align		4
.L_9:
        /*0018*/ 	.byte	0x04, 0x17
        /*001a*/ 	.short	(.L_11 - .L_10)
.L_10:
        /*001c*/ 	.word	0x00000000
        /*0020*/ 	.short	0x0000
        /*0022*/ 	.short	0x0000
        /*0024*/ 	.byte	0x00, 0xf5, 0x21, 0x00


	//----- nvinfo : EIATTR_SPARSE_MMA_MASK
	.align		4
.L_11:
        /*0028*/ 	.byte	0x03, 0x50
        /*002a*/ 	.short	0x0000


	//----- nvinfo : EIATTR_MAXREG_COUNT
	.align		4
        /*002c*/ 	.byte	0x03, 0x1b
        /*002e*/ 	.short	0x00ff


	//----- nvinfo : EIATTR_MERCURY_ISA_VERSION
	.align		4
        /*0030*/ 	.byte	0x03, 0x5f
        /*0032*/ 	.short	0x0101


	//----- nvinfo : EIATTR_VRC_CTA_INIT_COUNT
	.align		4
        /*0034*/ 	.byte	0x02, 0x4a
	.zero		1
	.zero		1


	//----- nvinfo : EIATTR_EXIT_INSTR_OFFSETS
	.align		4
        /*0038*/ 	.byte	0x04, 0x1c
        /*003a*/ 	.short	(.L_13 - .L_12)


	//   ....[0]....
.L_12:
        /*003c*/ 	.word	0x00000070


	//   ....[1]....
        /*0040*/ 	.word	0x000000e0


	//----- nvinfo : EIATTR_CBANK_PARAM_SIZE
	.align		4
.L_13:
        /*0044*/ 	.byte	0x03, 0x19
        /*0046*/ 	.short	0x000c


	//----- nvinfo : EIATTR_PARAM_CBANK
	.align		4
        /*0048*/ 	.byte	0x04, 0x0a
        /*004a*/ 	.short	(.L_15 - .L_14)
	.align		4
.L_14:
        /*004c*/ 	.word	index@(.nv.constant0._Z15multiply_by_twoPii)
        /*0050*/ 	.short	0x0380
        /*0052*/ 	.short	0x000c


	//----- nvinfo : EIATTR_SW_WAR
	.align		4
.L_15:
        /*0054*/ 	.byte	0x04, 0x36
        /*0056*/ 	.short	(.L_17 - .L_16)
.L_16:
        /*0058*/ 	.word	0x00000008
.L_17:


//--------------------- .nv.callgraph             --------------------------
	.section	.nv.callgraph,"",@"SHT_CUDA_CALLGRAPH"
	.align	4
	.sectionentsize	8
	.align		4
        /*0000*/ 	.word	0x00000000
	.align		4
        /*0004*/ 	.word	0xffffffff
	.align		4
        /*0008*/ 	.word	0x00000000
	.align		4
        /*000c*/ 	.word	0xfffffffe
	.align		4
        /*0010*/ 	.word	0x00000000
	.align		4
        /*0014*/ 	.word	0xfffffffd
	.align		4
        /*0018*/ 	.word	0x00000000
	.align		4
        /*001c*/ 	.word	0xfffffffc


//--------------------- .text._Z15multiply_by_twoPii --------------------------
	.section	.text._Z15multiply_by_twoPii,"ax",@progbits
	.align	128
        .global         _Z15multiply_by_twoPii
        .type           _Z15multiply_by_twoPii,@function
        .size           _Z15multiply_by_twoPii,(.L_x_1 - _Z15multiply_by_twoPii)
        .other          _Z15multiply_by_twoPii,@"STO_CUDA_ENTRY STV_DEFAULT"
_Z15multiply_by_twoPii:
.text._Z15multiply_by_twoPii:
[----:B------:R-:W-:Y:S01]  /*0000*/  LDC R1, c[0x0][0x37c] ;  /* 0x0000df00ff017b82 */ /* 0x000fe20000000800 */
[----:B------:R-:W0:Y:S07]  /*0010*/  S2R R0, SR_TID.X ;  /* 0x0000000000007919 */ /* 0x000e2e0000002100 */
[----:B------:R-:W0:Y:S01]  /*0020*/  S2UR UR4, SR_CTAID.X ;  /* 0x00000000000479c3 */ /* 0x000e220000002500 */
[----:B------:R-:W1:Y:S07]  /*0030*/  LDCU UR5, c[0x0][0x388] ;  /* 0x00007100ff0577ac */ /* 0x000e6e0008000800 */
[----:B------:R-:W0:Y:S02]  /*0040*/  LDC R5, c[0x0][0x360] ;  /* 0x0000d800ff057b82 */ /* 0x000e240000000800 */
[----:B0-----:R-:W-:-:S05]  /*0050*/  IMAD R5, R5, UR4, R0 ;  /* 0x0000000405057c24 */ /* 0x001fca000f8e0200 */
[----:B-1----:R-:W-:-:S13]  /*0060*/  ISETP.GE.AND P0, PT, R5, UR5, PT ;  /* 0x0000000505007c0c */ /* 0x002fda000bf06270 */
[----:B------:R-:W-:Y:S05]  /*0070*/  @P0 EXIT ;  /* 0x000000000000094d */ /* 0x000fea0003800000 */
[----:B------:R-:W0:Y:S01]  /*0080*/  LDC.64 R2, c[0x0][0x380] ;  /* 0x0000e000ff027b82 */ /* 0x000e220000000a00 */
[----:B------:R-:W1:Y:S01]  /*0090*/  LDCU.64 UR4, c[0x0][0x358] ;  /* 0x00006b00ff0477ac */ /* 0x000e620008000a00 */
[----:B0-----:R-:W-:-:S05]  /*00a0*/  IMAD.WIDE R2, R5, 0x4, R2 ;  /* 0x0000000405027825 */ /* 0x001fca00078e0202 */
[----:B-1----:R-:W2:Y:S02]  /*00b0*/  LDG.E R0, desc[UR4][R2.64] ;  /* 0x0000000402007981 */ /* 0x002ea4000c1e1900 */
[----:B--2---:R-:W-:-:S05]  /*00c0*/  SHF.L.U32 R5, R0, 0x1, RZ ;  /* 0x0000000100057819 */ /* 0x004fca00000006ff */
[----:B------:R-:W-:Y:S01]  /*00d0*/  STG.E desc[UR4][R2.64], R5 ;  /* 0x0000000502007986 */ /* 0x000fe2000c101904 */
[----:B------:R-:W-:Y:S05]  /*00e0*/  EXIT ;  /* 0x000000000000794d */ /* 0x000fea0003800000 */
.L_x_0:
[----:B------:R-:W-:-:S00]  /*00f0*/  BRA `(.L_x_0) ;  /* 0xfffffffc00fc7947 */ /* 0x000fc0000383ffff */
[----:B------:R-:W-:-:S00]  /*0100*/  NOP ;  /* 0x0000000000007918 */ /* 0x000fc00000000000 */
[----:B------:R-:W-:-:S00]  /*0110*/  NOP ;  /* 0x0000000000007918 */ /* 0x000fc00000000000 */
[----:B------:R-:W-:-:S00]  /*0120*/  NOP ;  /* 0x0000000000007918 */ /* 0x000fc00000000000 */
[----:B------:R-:W-:-:S00]  /*0130*/  NOP ;  /* 0x0000000000007918 */ /* 0x000fc00000000000 */
[----:B------:R-:W-:-:S00]  /*0140*/  NOP ;  /* 0x0000000000007918 */ /* 0x000fc00000000000 */
[----:B------:R-:W-:-:S00]  /*0150*/  NOP ;  /* 0x0000000000007918 */ /* 0x000fc00000000000 */
[----:B------:R-:W-:-:S00]  /*0160*/  NOP ;  /* 0x0000000000007918 */ /* 0x000fc00000000000 */
[----:B------:R-:W-:-:S00]  /*0170*/  NOP ;  /* 0x0000000000007918 */ /* 0x000fc00000000000 */
.L_x_1:


//--------------------- .nv.shared.reserved.0     --------------------------
	.section	.nv.shared.reserved.0,"aw",@nobits
	.weak		__nv_reservedSMEM_offset_0_alias
	.size		__nv_reservedSMEM_offset_0_alias, 0, 64
	.other		__nv_reservedSMEM_offset_0_alias,@"STO_CUDA_RESERVED_SHARED STV_DEFAULT"
__nv_reservedSMEM_offset_0_alias:
	.zero		0
	.zero		64


//--------------------- .nv.constant0._Z15multiply_by_twoPii --------------------------
	.section	.nv.constant0._Z15multiply_by_twoPii,"a",@progbits
	.sectionflags	@""
	.align	4
.nv.constant0._Z15multiply_by_twoPii:
	.zero		908


//--------------------- SYMBOLS --------------------------

	.type		.nv.reservedSmem.offset0,@object
	.size		.nv.reservedSmem.offset0,0x4
